//
// Generated by NVIDIA NVVM Compiler
//
// Compiler Build ID: CL-36424714
// Cuda compilation tools, release 13.0, V13.0.88
// Based on NVVM 20.0.0
//

.version 9.0
.target sm_100
.address_size 64

	// .globl	_Z14hello_from_gpuv
.extern .func  (.param .b32 func_retval0) vprintf
(
	.param .b64 vprintf_param_0,
	.param .b64 vprintf_param_1
)
;
.global .align 1 .b8 $str[27] = {72, 101, 108, 108, 111, 32, 87, 111, 114, 108, 100, 32, 102, 114, 111, 109, 32, 116, 104, 101, 32, 71, 80, 85, 33, 10};

.visible .entry _Z14hello_from_gpuv()
{
	.reg .b32 	%r<3>;
	.reg .b64 	%rd<3>;

	mov.u64 	%rd1, $str;
	cvta.global.u64 	%rd2, %rd1;
	{ // callseq 0, 0
	.param .b64 param0;
	st.param.b64 	[param0], %rd2;
	.param .b64 param1;
	st.param.b64 	[param1], 0;
	.param .b32 retval0;
	call.uni (retval0), 
	vprintf, 
	(
	param0, 
	param1
	);
	ld.param.b32 	%r1, [retval0];
	} // callseq 0
	ret;

}


// ===== COMPILED SASS (sm_100) =====

	.target	sm_100

	.elftype	@"ET_EXEC"


//--------------------- .note.nv.tkinfo           --------------------------
	.section	.note.nv.tkinfo,"",@"SHT_NOTE"
	.sectionflags	@"SHF_NOTE_NV_TKINFO"
	.tkinfo
        /*0018*/ 	.word	0x00000002
        /*0030*/ 	.string	""
        /*0030*/ 	.string	"ptxas"
        /*0030*/ 	.string	"Cuda compilation tools, release 13.0, V13.0.88"
        /*0030*/ 	.string	"Build cuda_13.0.r13.0/compiler.36424714_0"
        /*0030*/ 	.string	"-arch sm_100 -m 64 "



//--------------------- .note.nv.cuinfo           --------------------------
	.section	.note.nv.cuinfo,"",@"SHT_NOTE"
	.sectionflags	@"SHF_NOTE_NV_CUINFO"
        /*0018*/ 	.short	0x0002
        /*001a*/ 	.short	0x0064
        /*001c*/ 	.short	0x0082
	.zero		2


//--------------------- .nv.info                  --------------------------
	.section	.nv.info,"",@"SHT_CUDA_INFO"
	.align	4


	//----- nvinfo : EIATTR_REGCOUNT
	.align		4
        /*0000*/ 	.byte	0x04, 0x2f
        /*0002*/ 	.short	(.L_2 - .L_1)
	.align		4
.L_1:
        /*0004*/ 	.word	index@(_Z14hello_from_gpuv)
        /*0008*/ 	.word	0x00000018


	//----- nvinfo : EIATTR_FRAME_SIZE
	.align		4
.L_2:
        /*000c*/ 	.byte	0x04, 0x11
        /*000e*/ 	.short	(.L_4 - .L_3)
	.align		4
.L_3:
        /*0010*/ 	.word	index@(_Z14hello_from_gpuv)
        /*0014*/ 	.word	0x00000000


	//----- nvinfo : EIATTR_MIN_STACK_SIZE
	.align		4
.L_4:
        /*0018*/ 	.byte	0x04, 0x12
        /*001a*/ 	.short	(.L_6 - .L_5)
	.align		4
.L_5:
        /*001c*/ 	.word	index@(_Z14hello_from_gpuv)
        /*0020*/ 	.word	0x00000000
.L_6:


//--------------------- .nv.compat                --------------------------
	.section	.nv.compat,"",@"SHT_CUDA_COMPAT_INFO"
	.align	4
        /*0000*/ 	.byte	0x02, 0x09, 0x00, 0x00, 0x02, 0x02, 0x01, 0x00, 0x02, 0x05, 0x05, 0x00, 0x03, 0x07, 0x01, 0x01
        /*0010*/ 	.byte	0x02, 0x03, 0x00, 0x00, 0x02, 0x06, 0x01, 0x00, 0x04, 0x0b, 0x08, 0x00, 0x09, 0x00, 0x00, 0x00
        /*0020*/ 	.byte	0x00, 0x00, 0x00, 0x00


//--------------------- .nv.info._Z14hello_from_gpuv --------------------------
	.section	.nv.info._Z14hello_from_gpuv,"",@"SHT_CUDA_INFO"
	.sectionflags	@""
	.align	4


	//----- nvinfo : EIATTR_CUDA_API_VERSION
	.align		4
        /*0000*/ 	.byte	0x04, 0x37
        /*0002*/ 	.short	(.L_8 - .L_7)
.L_7:
        /*0004*/ 	.word	0x00000082


	//----- nvinfo : EIATTR_SPARSE_MMA_MASK
	.align		4
.L_8:
        /*0008*/ 	.byte	0x03, 0x50
        /*000a*/ 	.short	0x0000


	//----- nvinfo : EIATTR_MAXREG_COUNT
	.align		4
        /*000c*/ 	.byte	0x03, 0x1b
        /*000e*/ 	.short	0x00ff


	//----- nvinfo : EIATTR_EXTERNS
	.align		4
        /*0010*/ 	.byte	0x04, 0x0f
        /*0012*/ 	.short	(.L_10 - .L_9)


	//   ....[0]....
	.align		4
.L_9:
        /*0014*/ 	.word	index@(vprintf)


	//----- nvinfo : EIATTR_MERCURY_ISA_VERSION
	.align		4
.L_10:
        /*0018*/ 	.byte	0x03, 0x5f
        /*001a*/ 	.short	0x0101


	//----- nvinfo : EIATTR_VRC_CTA_INIT_COUNT
	.align		4
        /*001c*/ 	.byte	0x02, 0x4a
	.zero		1
	.zero		1


	//----- nvinfo : EIATTR_SYSCALL_OFFSETS
	.align		4
        /*0020*/ 	.byte	0x04, 0x46
        /*0022*/ 	.short	(.L_12 - .L_11)


	//   ....[0]....
.L_11:
        /*0024*/ 	.word	0x00000080


	//----- nvinfo : EIATTR_EXIT_INSTR_OFFSETS
	.align		4
.L_12:
        /*0028*/ 	.byte	0x04, 0x1c
        /*002a*/ 	.short	(.L_14 - .L_13)


	//   ....[0]....
.L_13:
        /*002c*/ 	.word	0x00000090


	//----- nvinfo : EIATTR_SW_WAR
	.align		4
.L_14:
        /*0030*/ 	.byte	0x04, 0x36
        /*0032*/ 	.short	(.L_16 - .L_15)
.L_15:
        /*0034*/ 	.word	0x00000008
.L_16:


//--------------------- .nv.callgraph             --------------------------
	.section	.nv.callgraph,"",@"SHT_CUDA_CALLGRAPH"
	.align	4
	.sectionentsize	8
	.align		4
        /*0000*/ 	.word	0x00000000
	.align		4
        /*0004*/ 	.word	0xffffffff
	.align		4
        /*0008*/ 	.word	index@(_Z14hello_from_gpuv)
	.align		4
        /*000c*/ 	.word	index@(vprintf)
	.align		4
        /*0010*/ 	.word	0x00000000
	.align		4
        /*0014*/ 	.word	0xfffffffe
	.align		4
        /*0018*/ 	.word	0x00000000
	.align		4
        /*001c*/ 	.word	0xfffffffd
	.align		4
        /*0020*/ 	.word	0x00000000
	.align		4
        /*0024*/ 	.word	0xfffffffc


//--------------------- .nv.constant4             --------------------------
	.section	.nv.constant4,"a",@progbits
	.align	8
	.align		8
.nv.constant4:
        /*0000*/ 	.dword	vprintf
	.align		8
        /*0008*/ 	.dword	$str


//--------------------- .text._Z14hello_from_gpuv --------------------------
	.section	.text._Z14hello_from_gpuv,"ax",@progbits
	.align	128
        .global         _Z14hello_from_gpuv
        .type           _Z14hello_from_gpuv,@function
        .size           _Z14hello_from_gpuv,(.L_x_2 - _Z14hello_from_gpuv)
        .other          _Z14hello_from_gpuv,@"STO_CUDA_ENTRY STV_DEFAULT"
_Z14hello_from_gpuv:
.text._Z14hello_from_gpuv:
[----:B------:R-:W0:Y:S01]  /*0000*/  LDC R1, c[0x0][0x37c] ;  /* 0x0000df00ff017b82 */ /* 0x000e220000000800 */
[----:B------:R-:W-:Y:S01]  /*0010*/  MOV R0, 0x0 ;  /* 0x0000000000007802 */ /* 0x000fe20000000f00 */
[----:B------:R-:W1:Y:S01]  /*0020*/  LDCU.64 UR4, c[0x4][0x8] ;  /* 0x01000100ff0477ac */ /* 0x000e620008000a00 */
[----:B------:R-:W-:-:S05]  /*0030*/  CS2R R6, SRZ ;  /* 0x0000000000067805 */ /* 0x000fca000001ff00 */
[----:B------:R2:W3:Y:S01]  /*0040*/  LDC.64 R2, c[0x4][R0] ;  /* 0x0100000000027b82 */ /* 0x0004e20000000a00 */
[----:B-1----:R-:W-:Y:S02]  /*0050*/  IMAD.U32 R4, RZ, RZ, UR4 ;  /* 0x00000004ff047e24 */ /* 0x002fe4000f8e00ff */
[----:B--2---:R-:W-:-:S07]  /*0060*/  IMAD.U32 R5, RZ, RZ, UR5 ;  /* 0x00000005ff057e24 */ /* 0x004fce000f8e00ff */
[----:B------:R-:W-:-:S07]  /*0070*/  LEPC R20, `(.L_x_0) ;  /* 0x000000001014794e */ /* 0x000fce0000000000 */
[----:B0--3--:R-:W-:Y:S05]  /*0080*/  CALL.ABS.NOINC R2 ;  /* 0x0000000002007343 */ /* 0x009fea0003c00000 */
.L_x_0:
[----:B------:R-:W-:Y:S05]  /*0090*/  EXIT ;  /* 0x000000000000794d */ /* 0x000fea0003800000 */
.L_x_1:
[----:B------:R-:W-:-:S00]  /*00a0*/  BRA `(.L_x_1) ;  /* 0xfffffffc00fc7947 */ /* 0x000fc0000383ffff */
[----:B------:R-:W-:-:S00]  /*00b0*/  NOP ;  /* 0x0000000000007918 */ /* 0x000fc00000000000 */
        /* <DEDUP_REMOVED lines=12> */
.L_x_2:


//--------------------- .nv.global.init           --------------------------
	.section	.nv.global.init,"aw",@progbits
.nv.global.init:
	.type		$str,@object
	.size		$str,(.L_0 - $str)
$str:
        /*0000*/ 	.byte	0x48, 0x65, 0x6c, 0x6c, 0x6f, 0x20, 0x57, 0x6f, 0x72, 0x6c, 0x64, 0x20, 0x66, 0x72, 0x6f, 0x6d
        /*0010*/ 	.byte	0x20, 0x74, 0x68, 0x65, 0x20, 0x47, 0x50, 0x55, 0x21, 0x0a, 0x00
.L_0:


//--------------------- .nv.shared.reserved.0     --------------------------
	.section	.nv.shared.reserved.0,"aw",@nobits
	.weak		__nv_reservedSMEM_offset_0_alias
	.size		__nv_reservedSMEM_offset_0_alias, 0, 64
	.other		__nv_reservedSMEM_offset_0_alias,@"STO_CUDA_RESERVED_SHARED STV_DEFAULT"
__nv_reservedSMEM_offset_0_alias:
	.zero		0
	.zero		64


//--------------------- .nv.constant0._Z14hello_from_gpuv --------------------------
	.section	.nv.constant0._Z14hello_from_gpuv,"a",@progbits
	.sectionflags	@""
	.align	4
.nv.constant0._Z14hello_from_gpuv:
	.zero		896


//--------------------- SYMBOLS --------------------------

	.type		.nv.reservedSmem.offset0,@object
	.size		.nv.reservedSmem.offset0,0x4
	.type		vprintf,@function
